//
// Generated by NVIDIA NVVM Compiler
//
// Compiler Build ID: CL-36424714
// Cuda compilation tools, release 13.0, V13.0.88
// Based on NVVM 20.0.0
//

.version 9.0
.target sm_100
.address_size 64

	// .globl	_Z9addArraysPii

.visible .entry _Z9addArraysPii(
	.param .u64 .ptr .align 1 _Z9addArraysPii_param_0,
	.param .u32 _Z9addArraysPii_param_1
)
{
	.reg .pred 	%p<2>;
	.reg .b32 	%r<8>;
	.reg .b64 	%rd<5>;

	ld.param.u64 	%rd1, [_Z9addArraysPii_param_0];
	ld.param.u32 	%r2, [_Z9addArraysPii_param_1];
	mov.u32 	%r3, %ctaid.x;
	mov.u32 	%r4, %ntid.x;
	mov.u32 	%r5, %tid.x;
	mad.lo.s32 	%r1, %r3, %r4, %r5;
	setp.ge.s32 	%p1, %r1, %r2;
	@%p1 bra 	$L__BB0_2;
	cvta.to.global.u64 	%rd2, %rd1;
	mul.wide.s32 	%rd3, %r1, 4;
	add.s64 	%rd4, %rd2, %rd3;
	ld.global.u32 	%r6, [%rd4];
	add.s32 	%r7, %r6, 1;
	st.global.u32 	[%rd4], %r7;
$L__BB0_2:
	ret;

}


// ===== COMPILED SASS (sm_100) =====

	.target	sm_100

	.elftype	@"ET_EXEC"


//--------------------- .note.nv.tkinfo           --------------------------
	.section	.note.nv.tkinfo,"",@"SHT_NOTE"
	.sectionflags	@"SHF_NOTE_NV_TKINFO"
	.tkinfo
        /*0018*/ 	.word	0x00000002
        /*0030*/ 	.string	""
        /*0030*/ 	.string	"ptxas"
        /*0030*/ 	.string	"Cuda compilation tools, release 13.0, V13.0.88"
        /*0030*/ 	.string	"Build cuda_13.0.r13.0/compiler.36424714_0"
        /*0030*/ 	.string	"-arch sm_100 -m 64 "



//--------------------- .note.nv.cuinfo           --------------------------
	.section	.note.nv.cuinfo,"",@"SHT_NOTE"
	.sectionflags	@"SHF_NOTE_NV_CUINFO"
        /*0018*/ 	.short	0x0002
        /*001a*/ 	.short	0x0064
        /*001c*/ 	.short	0x0082
	.zero		2


//--------------------- .nv.info                  --------------------------
	.section	.nv.info,"",@"SHT_CUDA_INFO"
	.align	4


	//----- nvinfo : EIATTR_REGCOUNT
	.align		4
        /*0000*/ 	.byte	0x04, 0x2f
        /*0002*/ 	.short	(.L_1 - .L_0)
	.align		4
.L_0:
        /*0004*/ 	.word	index@(_Z9addArraysPii)
        /*0008*/ 	.word	0x00000008


	//----- nvinfo : EIATTR_FRAME_SIZE
	.align		4
.L_1:
        /*000c*/ 	.byte	0x04, 0x11
        /*000e*/ 	.short	(.L_3 - .L_2)
	.align		4
.L_2:
        /*0010*/ 	.word	index@(_Z9addArraysPii)
        /*0014*/ 	.word	0x00000000


	//----- nvinfo : EIATTR_MIN_STACK_SIZE
	.align		4
.L_3:
        /*0018*/ 	.byte	0x04, 0x12
        /*001a*/ 	.short	(.L_5 - .L_4)
	.align		4
.L_4:
        /*001c*/ 	.word	index@(_Z9addArraysPii)
        /*0020*/ 	.word	0x00000000
.L_5:


//--------------------- .nv.compat                --------------------------
	.section	.nv.compat,"",@"SHT_CUDA_COMPAT_INFO"
	.align	4
        /*0000*/ 	.byte	0x02, 0x09, 0x00, 0x00, 0x02, 0x02, 0x01, 0x00, 0x02, 0x05, 0x05, 0x00, 0x03, 0x07, 0x01, 0x01
        /*0010*/ 	.byte	0x02, 0x03, 0x00, 0x00, 0x02, 0x06, 0x01, 0x00, 0x04, 0x0b, 0x08, 0x00, 0x09, 0x00, 0x00, 0x00
        /*0020*/ 	.byte	0x00, 0x00, 0x00, 0x00


//--------------------- .nv.info._Z9addArraysPii  --------------------------
	.section	.nv.info._Z9addArraysPii,"",@"SHT_CUDA_INFO"
	.sectionflags	@""
	.align	4


	//----- nvinfo : EIATTR_CUDA_API_VERSION
	.align		4
        /*0000*/ 	.byte	0x04, 0x37
        /*0002*/ 	.short	(.L_7 - .L_6)
.L_6:
        /*0004*/ 	.word	0x00000082


	//----- nvinfo : EIATTR_KPARAM_INFO
	.align		4
.L_7:
        /*0008*/ 	.byte	0x04, 0x17
        /*000a*/ 	.short	(.L_9 - .L_8)
.L_8:
        /*000c*/ 	.word	0x00000000
        /*0010*/ 	.short	0x0001
        /*0012*/ 	.short	0x0008
        /*0014*/ 	.byte	0x00, 0xf0, 0x11, 0x00


	//----- nvinfo : EIATTR_KPARAM_INFO
	.align		4
.L_9:
        /*0018*/ 	.byte	0x04, 0x17
        /*001a*/ 	.short	(.L_11 - .L_10)
.L_10:
        /*001c*/ 	.word	0x00000000
        /*0020*/ 	.short	0x0000
        /*0022*/ 	.short	0x0000
        /*0024*/ 	.byte	0x00, 0xf5, 0x21, 0x00


	//----- nvinfo : EIATTR_SPARSE_MMA_MASK
	.align		4
.L_11:
        /*0028*/ 	.byte	0x03, 0x50
        /*002a*/ 	.short	0x0000


	//----- nvinfo : EIATTR_MAXREG_COUNT
	.align		4
        /*002c*/ 	.byte	0x03, 0x1b
        /*002e*/ 	.short	0x00ff


	//----- nvinfo : EIATTR_MERCURY_ISA_VERSION
	.align		4
        /*0030*/ 	.byte	0x03, 0x5f
        /*0032*/ 	.short	0x0101


	//----- nvinfo : EIATTR_VRC_CTA_INIT_COUNT
	.align		4
        /*0034*/ 	.byte	0x02, 0x4a
	.zero		1
	.zero		1


	//----- nvinfo : EIATTR_EXIT_INSTR_OFFSETS
	.align		4
        /*0038*/ 	.byte	0x04, 0x1c
        /*003a*/ 	.short	(.L_13 - .L_12)


	//   ....[0]....
.L_12:
        /*003c*/ 	.word	0x00000070


	//   ....[1]....
        /*0040*/ 	.word	0x000000e0


	//----- nvinfo : EIATTR_CBANK_PARAM_SIZE
	.align		4
.L_13:
        /*0044*/ 	.byte	0x03, 0x19
        /*0046*/ 	.short	0x000c


	//----- nvinfo : EIATTR_PARAM_CBANK
	.align		4
        /*0048*/ 	.byte	0x04, 0x0a
        /*004a*/ 	.short	(.L_15 - .L_14)
	.align		4
.L_14:
        /*004c*/ 	.word	index@(.nv.constant0._Z9addArraysPii)
        /*0050*/ 	.short	0x0380
        /*0052*/ 	.short	0x000c


	//----- nvinfo : EIATTR_SW_WAR
	.align		4
.L_15:
        /*0054*/ 	.byte	0x04, 0x36
        /*0056*/ 	.short	(.L_17 - .L_16)
.L_16:
        /*0058*/ 	.word	0x00000008
.L_17:


//--------------------- .nv.callgraph             --------------------------
	.section	.nv.callgraph,"",@"SHT_CUDA_CALLGRAPH"
	.align	4
	.sectionentsize	8
	.align		4
        /*0000*/ 	.word	0x00000000
	.align		4
        /*0004*/ 	.word	0xffffffff
	.align		4
        /*0008*/ 	.word	0x00000000
	.align		4
        /*000c*/ 	.word	0xfffffffe
	.align		4
        /*0010*/ 	.word	0x00000000
	.align		4
        /*0014*/ 	.word	0xfffffffd
	.align		4
        /*0018*/ 	.word	0x00000000
	.align		4
        /*001c*/ 	.word	0xfffffffc


//--------------------- .text._Z9addArraysPii     --------------------------
	.section	.text._Z9addArraysPii,"ax",@progbits
	.align	128
        .global         _Z9addArraysPii
        .type           _Z9addArraysPii,@function
        .size           _Z9addArraysPii,(.L_x_1 - _Z9addArraysPii)
        .other          _Z9addArraysPii,@"STO_CUDA_ENTRY STV_DEFAULT"
_Z9addArraysPii:
.text._Z9addArraysPii:
[----:B------:R-:W-:Y:S01]  /*0000*/  LDC R1, c[0x0][0x37c] ;  /* 0x0000df00ff017b82 */ /* 0x000fe20000000800 */
[----:B------:R-:W0:Y:S07]  /*0010*/  S2R R0, SR_TID.X ;  /* 0x0000000000007919 */ /* 0x000e2e0000002100 */
[----:B------:R-:W0:Y:S01]  /*0020*/  S2UR UR4, SR_CTAID.X ;  /* 0x00000000000479c3 */ /* 0x000e220000002500 */
[----:B------:R-:W1:Y:S07]  /*0030*/  LDCU UR5, c[0x0][0x388] ;  /* 0x00007100ff0577ac */ /* 0x000e6e0008000800 */
[----:B------:R-:W0:Y:S02]  /*0040*/  LDC R5, c[0x0][0x360] ;  /* 0x0000d800ff057b82 */ /* 0x000e240000000800 */
[----:B0-----:R-:W-:-:S05]  /*0050*/  IMAD R5, R5, UR4, R0 ;  /* 0x0000000405057c24 */ /* 0x001fca000f8e0200 */
[----:B-1----:R-:W-:-:S13]  /*0060*/  ISETP.GE.AND P0, PT, R5, UR5, PT ;  /* 0x0000000505007c0c */ /* 0x002fda000bf06270 */
[----:B------:R-:W-:Y:S05]  /*0070*/  @P0 EXIT ;  /* 0x000000000000094d */ /* 0x000fea0003800000 */
[----:B------:R-:W0:Y:S01]  /*0080*/  LDC.64 R2, c[0x0][0x380] ;  /* 0x0000e000ff027b82 */ /* 0x000e220000000a00 */
[----:B------:R-:W1:Y:S01]  /*0090*/  LDCU.64 UR4, c[0x0][0x358] ;  /* 0x00006b00ff0477ac */ /* 0x000e620008000a00 */
[----:B0-----:R-:W-:-:S05]  /*00a0*/  IMAD.WIDE R2, R5, 0x4, R2 ;  /* 0x0000000405027825 */ /* 0x001fca00078e0202 */
[----:B-1----:R-:W2:Y:S02]  /*00b0*/  LDG.E R0, desc[UR4][R2.64] ;  /* 0x0000000402007981 */ /* 0x002ea4000c1e1900 */
[----:B--2---:R-:W-:-:S05]  /*00c0*/  IADD3 R5, PT, PT, R0, 0x1, RZ ;  /* 0x0000000100057810 */ /* 0x004fca0007ffe0ff */
[----:B------:R-:W-:Y:S01]  /*00d0*/  STG.E desc[UR4][R2.64], R5 ;  /* 0x0000000502007986 */ /* 0x000fe2000c101904 */
[----:B------:R-:W-:Y:S05]  /*00e0*/  EXIT ;  /* 0x000000000000794d */ /* 0x000fea0003800000 */
.L_x_0:
[----:B------:R-:W-:-:S00]  /*00f0*/  BRA `(.L_x_0) ;  /* 0xfffffffc00fc7947 */ /* 0x000fc0000383ffff */
[----:B------:R-:W-:-:S00]  /*0100*/  NOP ;  /* 0x0000000000007918 */ /* 0x000fc00000000000 */
[----:B------:R-:W-:-:S00]  /*0110*/  NOP ;  /* 0x0000000000007918 */ /* 0x000fc00000000000 */
[----:B------:R-:W-:-:S00]  /*0120*/  NOP ;  /* 0x0000000000007918 */ /* 0x000fc00000000000 */
[----:B------:R-:W-:-:S00]  /*0130*/  NOP ;  /* 0x0000000000007918 */ /* 0x000fc00000000000 */
[----:B------:R-:W-:-:S00]  /*0140*/  NOP ;  /* 0x0000000000007918 */ /* 0x000fc00000000000 */
[----:B------:R-:W-:-:S00]  /*0150*/  NOP ;  /* 0x0000000000007918 */ /* 0x000fc00000000000 */
[----:B------:R-:W-:-:S00]  /*0160*/  NOP ;  /* 0x0000000000007918 */ /* 0x000fc00000000000 */
[----:B------:R-:W-:-:S00]  /*0170*/  NOP ;  /* 0x0000000000007918 */ /* 0x000fc00000000000 */
.L_x_1:


//--------------------- .nv.shared.reserved.0     --------------------------
	.section	.nv.shared.reserved.0,"aw",@nobits
	.weak		__nv_reservedSMEM_offset_0_alias
	.size		__nv_reservedSMEM_offset_0_alias, 0, 64
	.other		__nv_reservedSMEM_offset_0_alias,@"STO_CUDA_RESERVED_SHARED STV_DEFAULT"
__nv_reservedSMEM_offset_0_alias:
	.zero		0
	.zero		64


//--------------------- .nv.constant0._Z9addArraysPii --------------------------
	.section	.nv.constant0._Z9addArraysPii,"a",@progbits
	.sectionflags	@""
	.align	4
.nv.constant0._Z9addArraysPii:
	.zero		908


//--------------------- SYMBOLS --------------------------

	.type		.nv.reservedSmem.offset0,@object
	.size		.nv.reservedSmem.offset0,0x4
